//
// Generated by NVIDIA NVVM Compiler
//
// Compiler Build ID: CL-36424714
// Cuda compilation tools, release 13.0, V13.0.88
// Based on NVVM 20.0.0
//

.version 9.0
.target sm_100
.address_size 64

	// .globl	_Z14vec_add_kernelPfS_S_i

.visible .entry _Z14vec_add_kernelPfS_S_i(
	.param .u64 .ptr .align 1 _Z14vec_add_kernelPfS_S_i_param_0,
	.param .u64 .ptr .align 1 _Z14vec_add_kernelPfS_S_i_param_1,
	.param .u64 .ptr .align 1 _Z14vec_add_kernelPfS_S_i_param_2,
	.param .u32 _Z14vec_add_kernelPfS_S_i_param_3
)
{
	.reg .pred 	%p<2>;
	.reg .b32 	%r<6>;
	.reg .b32 	%f<4>;
	.reg .b64 	%rd<11>;

	ld.param.u64 	%rd1, [_Z14vec_add_kernelPfS_S_i_param_0];
	ld.param.u64 	%rd2, [_Z14vec_add_kernelPfS_S_i_param_1];
	ld.param.u64 	%rd3, [_Z14vec_add_kernelPfS_S_i_param_2];
	ld.param.u32 	%r2, [_Z14vec_add_kernelPfS_S_i_param_3];
	mov.u32 	%r3, %tid.x;
	mov.u32 	%r4, %ntid.x;
	mov.u32 	%r5, %ctaid.x;
	mad.lo.s32 	%r1, %r4, %r5, %r3;
	setp.ge.s32 	%p1, %r1, %r2;
	@%p1 bra 	$L__BB0_2;
	cvta.to.global.u64 	%rd4, %rd2;
	cvta.to.global.u64 	%rd5, %rd3;
	cvta.to.global.u64 	%rd6, %rd1;
	mul.wide.s32 	%rd7, %r1, 4;
	add.s64 	%rd8, %rd4, %rd7;
	ld.global.f32 	%f1, [%rd8];
	add.s64 	%rd9, %rd5, %rd7;
	ld.global.f32 	%f2, [%rd9];
	add.f32 	%f3, %f1, %f2;
	add.s64 	%rd10, %rd6, %rd7;
	st.global.f32 	[%rd10], %f3;
$L__BB0_2:
	ret;

}


// ===== COMPILED SASS (sm_100) =====

	.target	sm_100

	.elftype	@"ET_EXEC"


//--------------------- .note.nv.tkinfo           --------------------------
	.section	.note.nv.tkinfo,"",@"SHT_NOTE"
	.sectionflags	@"SHF_NOTE_NV_TKINFO"
	.tkinfo
        /*0018*/ 	.word	0x00000002
        /*0030*/ 	.string	""
        /*0030*/ 	.string	"ptxas"
        /*0030*/ 	.string	"Cuda compilation tools, release 13.0, V13.0.88"
        /*0030*/ 	.string	"Build cuda_13.0.r13.0/compiler.36424714_0"
        /*0030*/ 	.string	"-arch sm_100 -m 64 "



//--------------------- .note.nv.cuinfo           --------------------------
	.section	.note.nv.cuinfo,"",@"SHT_NOTE"
	.sectionflags	@"SHF_NOTE_NV_CUINFO"
        /*0018*/ 	.short	0x0002
        /*001a*/ 	.short	0x0064
        /*001c*/ 	.short	0x0082
	.zero		2


//--------------------- .nv.info                  --------------------------
	.section	.nv.info,"",@"SHT_CUDA_INFO"
	.align	4


	//----- nvinfo : EIATTR_REGCOUNT
	.align		4
        /*0000*/ 	.byte	0x04, 0x2f
        /*0002*/ 	.short	(.L_1 - .L_0)
	.align		4
.L_0:
        /*0004*/ 	.word	index@(_Z14vec_add_kernelPfS_S_i)
        /*0008*/ 	.word	0x0000000c


	//----- nvinfo : EIATTR_FRAME_SIZE
	.align		4
.L_1:
        /*000c*/ 	.byte	0x04, 0x11
        /*000e*/ 	.short	(.L_3 - .L_2)
	.align		4
.L_2:
        /*0010*/ 	.word	index@(_Z14vec_add_kernelPfS_S_i)
        /*0014*/ 	.word	0x00000000


	//----- nvinfo : EIATTR_MIN_STACK_SIZE
	.align		4
.L_3:
        /*0018*/ 	.byte	0x04, 0x12
        /*001a*/ 	.short	(.L_5 - .L_4)
	.align		4
.L_4:
        /*001c*/ 	.word	index@(_Z14vec_add_kernelPfS_S_i)
        /*0020*/ 	.word	0x00000000
.L_5:


//--------------------- .nv.compat                --------------------------
	.section	.nv.compat,"",@"SHT_CUDA_COMPAT_INFO"
	.align	4
        /*0000*/ 	.byte	0x02, 0x09, 0x00, 0x00, 0x02, 0x02, 0x01, 0x00, 0x02, 0x05, 0x05, 0x00, 0x03, 0x07, 0x01, 0x01
        /*0010*/ 	.byte	0x02, 0x03, 0x00, 0x00, 0x02, 0x06, 0x01, 0x00, 0x04, 0x0b, 0x08, 0x00, 0x09, 0x00, 0x00, 0x00
        /*0020*/ 	.byte	0x00, 0x00, 0x00, 0x00


//--------------------- .nv.info._Z14vec_add_kernelPfS_S_i --------------------------
	.section	.nv.info._Z14vec_add_kernelPfS_S_i,"",@"SHT_CUDA_INFO"
	.sectionflags	@""
	.align	4


	//----- nvinfo : EIATTR_CUDA_API_VERSION
	.align		4
        /*0000*/ 	.byte	0x04, 0x37
        /*0002*/ 	.short	(.L_7 - .L_6)
.L_6:
        /*0004*/ 	.word	0x00000082


	//----- nvinfo : EIATTR_KPARAM_INFO
	.align		4
.L_7:
        /*0008*/ 	.byte	0x04, 0x17
        /*000a*/ 	.short	(.L_9 - .L_8)
.L_8:
        /*000c*/ 	.word	0x00000000
        /*0010*/ 	.short	0x0003
        /*0012*/ 	.short	0x0018
        /*0014*/ 	.byte	0x00, 0xf0, 0x11, 0x00


	//----- nvinfo : EIATTR_KPARAM_INFO
	.align		4
.L_9:
        /*0018*/ 	.byte	0x04, 0x17
        /*001a*/ 	.short	(.L_11 - .L_10)
.L_10:
        /*001c*/ 	.word	0x00000000
        /*0020*/ 	.short	0x0002
        /*0022*/ 	.short	0x0010
        /*0024*/ 	.byte	0x00, 0xf5, 0x21, 0x00


	//----- nvinfo : EIATTR_KPARAM_INFO
	.align		4
.L_11:
        /*0028*/ 	.byte	0x04, 0x17
        /*002a*/ 	.short	(.L_13 - .L_12)
.L_12:
        /*002c*/ 	.word	0x00000000
        /*0030*/ 	.short	0x0001
        /*0032*/ 	.short	0x0008
        /*0034*/ 	.byte	0x00, 0xf5, 0x21, 0x00


	//----- nvinfo : EIATTR_KPARAM_INFO
	.align		4
.L_13:
        /*0038*/ 	.byte	0x04, 0x17
        /*003a*/ 	.short	(.L_15 - .L_14)
.L_14:
        /*003c*/ 	.word	0x00000000
        /*0040*/ 	.short	0x0000
        /*0042*/ 	.short	0x0000
        /*0044*/ 	.byte	0x00, 0xf5, 0x21, 0x00


	//----- nvinfo : EIATTR_SPARSE_MMA_MASK
	.align		4
.L_15:
        /*0048*/ 	.byte	0x03, 0x50
        /*004a*/ 	.short	0x0000


	//----- nvinfo : EIATTR_MAXREG_COUNT
	.align		4
        /*004c*/ 	.byte	0x03, 0x1b
        /*004e*/ 	.short	0x00ff


	//----- nvinfo : EIATTR_MERCURY_ISA_VERSION
	.align		4
        /*0050*/ 	.byte	0x03, 0x5f
        /*0052*/ 	.short	0x0101


	//----- nvinfo : EIATTR_VRC_CTA_INIT_COUNT
	.align		4
        /*0054*/ 	.byte	0x02, 0x4a
	.zero		1
	.zero		1


	//----- nvinfo : EIATTR_EXIT_INSTR_OFFSETS
	.align		4
        /*0058*/ 	.byte	0x04, 0x1c
        /*005a*/ 	.short	(.L_17 - .L_16)


	//   ....[0]....
.L_16:
        /*005c*/ 	.word	0x00000070


	//   ....[1]....
        /*0060*/ 	.word	0x00000130


	//----- nvinfo : EIATTR_CBANK_PARAM_SIZE
	.align		4
.L_17:
        /*0064*/ 	.byte	0x03, 0x19
        /*0066*/ 	.short	0x001c


	//----- nvinfo : EIATTR_PARAM_CBANK
	.align		4
        /*0068*/ 	.byte	0x04, 0x0a
        /*006a*/ 	.short	(.L_19 - .L_18)
	.align		4
.L_18:
        /*006c*/ 	.word	index@(.nv.constant0._Z14vec_add_kernelPfS_S_i)
        /*0070*/ 	.short	0x0380
        /*0072*/ 	.short	0x001c


	//----- nvinfo : EIATTR_SW_WAR
	.align		4
.L_19:
        /*0074*/ 	.byte	0x04, 0x36
        /*0076*/ 	.short	(.L_21 - .L_20)
.L_20:
        /*0078*/ 	.word	0x00000008
.L_21:


//--------------------- .nv.callgraph             --------------------------
	.section	.nv.callgraph,"",@"SHT_CUDA_CALLGRAPH"
	.align	4
	.sectionentsize	8
	.align		4
        /*0000*/ 	.word	0x00000000
	.align		4
        /*0004*/ 	.word	0xffffffff
	.align		4
        /*0008*/ 	.word	0x00000000
	.align		4
        /*000c*/ 	.word	0xfffffffe
	.align		4
        /*0010*/ 	.word	0x00000000
	.align		4
        /*0014*/ 	.word	0xfffffffd
	.align		4
        /*0018*/ 	.word	0x00000000
	.align		4
        /*001c*/ 	.word	0xfffffffc


//--------------------- .text._Z14vec_add_kernelPfS_S_i --------------------------
	.section	.text._Z14vec_add_kernelPfS_S_i,"ax",@progbits
	.align	128
        .global         _Z14vec_add_kernelPfS_S_i
        .type           _Z14vec_add_kernelPfS_S_i,@function
        .size           _Z14vec_add_kernelPfS_S_i,(.L_x_1 - _Z14vec_add_kernelPfS_S_i)
        .other          _Z14vec_add_kernelPfS_S_i,@"STO_CUDA_ENTRY STV_DEFAULT"
_Z14vec_add_kernelPfS_S_i:
.text._Z14vec_add_kernelPfS_S_i:
[----:B------:R-:W-:Y:S01]  /*0000*/  LDC R1, c[0x0][0x37c] ;  /* 0x0000df00ff017b82 */ /* 0x000fe20000000800 */
[----:B------:R-:W0:Y:S01]  /*0010*/  S2R R9, SR_TID.X ;  /* 0x0000000000097919 */ /* 0x000e220000002100 */
[----:B------:R-:W0:Y:S01]  /*0020*/  LDCU UR4, c[0x0][0x360] ;  /* 0x00006c00ff0477ac */ /* 0x000e220008000800 */
[----:B------:R-:W0:Y:S01]  /*0030*/  S2R R0, SR_CTAID.X ;  /* 0x0000000000007919 */ /* 0x000e220000002500 */
[----:B------:R-:W1:Y:S01]  /*0040*/  LDCU UR5, c[0x0][0x398] ;  /* 0x00007300ff0577ac */ /* 0x000e620008000800 */
[----:B0-----:R-:W-:-:S05]  /*0050*/  IMAD R9, R0, UR4, R9 ;  /* 0x0000000400097c24 */ /* 0x001fca000f8e0209 */
[----:B-1----:R-:W-:-:S13]  /*0060*/  ISETP.GE.AND P0, PT, R9, UR5, PT ;  /* 0x0000000509007c0c */ /* 0x002fda000bf06270 */
[----:B------:R-:W-:Y:S05]  /*0070*/  @P0 EXIT ;  /* 0x000000000000094d */ /* 0x000fea0003800000 */
[----:B------:R-:W0:Y:S01]  /*0080*/  LDC.64 R2, c[0x0][0x388] ;  /* 0x0000e200ff027b82 */ /* 0x000e220000000a00 */
[----:B------:R-:W1:Y:S07]  /*0090*/  LDCU.64 UR4, c[0x0][0x358] ;  /* 0x00006b00ff0477ac */ /* 0x000e6e0008000a00 */
[----:B------:R-:W2:Y:S08]  /*00a0*/  LDC.64 R4, c[0x0][0x390] ;  /* 0x0000e400ff047b82 */ /* 0x000eb00000000a00 */
[----:B------:R-:W3:Y:S01]  /*00b0*/  LDC.64 R6, c[0x0][0x380] ;  /* 0x0000e000ff067b82 */ /* 0x000ee20000000a00 */
[----:B0-----:R-:W-:-:S06]  /*00c0*/  IMAD.WIDE R2, R9, 0x4, R2 ;  /* 0x0000000409027825 */ /* 0x001fcc00078e0202 */
[----:B-1----:R-:W4:Y:S01]  /*00d0*/  LDG.E R2, desc[UR4][R2.64] ;  /* 0x0000000402027981 */ /* 0x002f22000c1e1900 */
[----:B--2---:R-:W-:-:S06]  /*00e0*/  IMAD.WIDE R4, R9, 0x4, R4 ;  /* 0x0000000409047825 */ /* 0x004fcc00078e0204 */
[----:B------:R-:W4:Y:S01]  /*00f0*/  LDG.E R5, desc[UR4][R4.64] ;  /* 0x0000000404057981 */ /* 0x000f22000c1e1900 */
[----:B---3--:R-:W-:-:S04]  /*0100*/  IMAD.WIDE R6, R9, 0x4, R6 ;  /* 0x0000000409067825 */ /* 0x008fc800078e0206 */
[----:B----4-:R-:W-:-:S05]  /*0110*/  FADD R9, R2, R5 ;  /* 0x0000000502097221 */ /* 0x010fca0000000000 */
[----:B------:R-:W-:Y:S01]  /*0120*/  STG.E desc[UR4][R6.64], R9 ;  /* 0x0000000906007986 */ /* 0x000fe2000c101904 */
[----:B------:R-:W-:Y:S05]  /*0130*/  EXIT ;  /* 0x000000000000794d */ /* 0x000fea0003800000 */
.L_x_0:
[----:B------:R-:W-:-:S00]  /*0140*/  BRA `(.L_x_0) ;  /* 0xfffffffc00fc7947 */ /* 0x000fc0000383ffff */
[----:B------:R-:W-:-:S00]  /*0150*/  NOP ;  /* 0x0000000000007918 */ /* 0x000fc00000000000 */
        /* <DEDUP_REMOVED lines=10> */
.L_x_1:


//--------------------- .nv.shared.reserved.0     --------------------------
	.section	.nv.shared.reserved.0,"aw",@nobits
	.weak		__nv_reservedSMEM_offset_0_alias
	.size		__nv_reservedSMEM_offset_0_alias, 0, 64
	.other		__nv_reservedSMEM_offset_0_alias,@"STO_CUDA_RESERVED_SHARED STV_DEFAULT"
__nv_reservedSMEM_offset_0_alias:
	.zero		0
	.zero		64


//--------------------- .nv.constant0._Z14vec_add_kernelPfS_S_i --------------------------
	.section	.nv.constant0._Z14vec_add_kernelPfS_S_i,"a",@progbits
	.sectionflags	@""
	.align	4
.nv.constant0._Z14vec_add_kernelPfS_S_i:
	.zero		924


//--------------------- SYMBOLS --------------------------

	.type		.nv.reservedSmem.offset0,@object
	.size		.nv.reservedSmem.offset0,0x4
